//
// Generated by NVIDIA NVVM Compiler
//
// Compiler Build ID: CL-36424714
// Cuda compilation tools, release 13.0, V13.0.88
// Based on NVVM 20.0.0
//

.version 9.0
.target sm_100
.address_size 64

	// .globl	_Z7print1DPi
.extern .func  (.param .b32 func_retval0) vprintf
(
	.param .b64 vprintf_param_0,
	.param .b64 vprintf_param_1
)
;
.global .align 1 .b8 $str[65] = {103, 114, 105, 100, 68, 105, 109, 40, 37, 100, 41, 44, 32, 98, 108, 111, 99, 107, 68, 105, 109, 40, 37, 100, 41, 44, 32, 98, 108, 111, 99, 107, 73, 100, 120, 40, 37, 100, 41, 44, 32, 116, 104, 114, 101, 97, 100, 73, 100, 120, 40, 37, 100, 41, 44, 32, 103, 105, 100, 58, 32, 37, 100, 10};
.global .align 1 .b8 $str$1[77] = {103, 114, 105, 100, 68, 105, 109, 40, 37, 100, 44, 37, 100, 41, 44, 32, 98, 108, 111, 99, 107, 68, 105, 109, 40, 37, 100, 44, 37, 100, 41, 44, 32, 98, 108, 111, 99, 107, 73, 100, 120, 40, 37, 100, 44, 37, 100, 41, 44, 32, 116, 104, 114, 101, 97, 100, 73, 100, 120, 40, 37, 100, 44, 37, 100, 41, 44, 32, 103, 105, 100, 58, 32, 37, 100, 10};
.global .align 1 .b8 $str$2[89] = {103, 114, 105, 100, 68, 105, 109, 40, 37, 100, 44, 37, 100, 44, 37, 100, 41, 44, 32, 98, 108, 111, 99, 107, 68, 105, 109, 40, 37, 100, 44, 37, 100, 44, 37, 100, 41, 44, 32, 98, 108, 111, 99, 107, 73, 100, 120, 40, 37, 100, 44, 37, 100, 44, 37, 100, 41, 44, 32, 116, 104, 114, 101, 97, 100, 73, 100, 120, 40, 37, 100, 44, 37, 100, 44, 37, 100, 41, 44, 32, 103, 105, 100, 58, 32, 37, 100, 10};

.visible .entry _Z7print1DPi(
	.param .u64 .ptr .align 1 _Z7print1DPi_param_0
)
{
	.local .align 8 .b8 	__local_depot0[24];
	.reg .b64 	%SP;
	.reg .b64 	%SPL;
	.reg .b32 	%r<8>;
	.reg .b64 	%rd<9>;

	mov.u64 	%SPL, __local_depot0;
	cvta.local.u64 	%SP, %SPL;
	ld.param.u64 	%rd1, [_Z7print1DPi_param_0];
	cvta.to.global.u64 	%rd2, %rd1;
	add.u64 	%rd3, %SP, 0;
	add.u64 	%rd4, %SPL, 0;
	mov.u32 	%r1, %ctaid.x;
	mov.u32 	%r2, %ntid.x;
	mov.u32 	%r3, %tid.x;
	mad.lo.s32 	%r4, %r1, %r2, %r3;
	mul.wide.s32 	%rd5, %r4, 4;
	add.s64 	%rd6, %rd2, %rd5;
	st.global.u32 	[%rd6], %r4;
	mov.u32 	%r5, %nctaid.x;
	st.local.v2.u32 	[%rd4], {%r5, %r2};
	st.local.v2.u32 	[%rd4+8], {%r1, %r3};
	st.local.u32 	[%rd4+16], %r4;
	mov.u64 	%rd7, $str;
	cvta.global.u64 	%rd8, %rd7;
	{ // callseq 0, 0
	.param .b64 param0;
	st.param.b64 	[param0], %rd8;
	.param .b64 param1;
	st.param.b64 	[param1], %rd3;
	.param .b32 retval0;
	call.uni (retval0), 
	vprintf, 
	(
	param0, 
	param1
	);
	ld.param.b32 	%r6, [retval0];
	} // callseq 0
	ret;

}
	// .globl	_Z7print2DPi
.visible .entry _Z7print2DPi(
	.param .u64 .ptr .align 1 _Z7print2DPi_param_0
)
{
	.local .align 8 .b8 	__local_depot1[40];
	.reg .b64 	%SP;
	.reg .b64 	%SPL;
	.reg .b32 	%r<14>;
	.reg .b64 	%rd<9>;

	mov.u64 	%SPL, __local_depot1;
	cvta.local.u64 	%SP, %SPL;
	ld.param.u64 	%rd1, [_Z7print2DPi_param_0];
	cvta.to.global.u64 	%rd2, %rd1;
	add.u64 	%rd3, %SP, 0;
	add.u64 	%rd4, %SPL, 0;
	mov.u32 	%r1, %ctaid.x;
	mov.u32 	%r2, %ntid.x;
	mov.u32 	%r3, %tid.x;
	mov.u32 	%r4, %ctaid.y;
	mov.u32 	%r5, %ntid.y;
	mov.u32 	%r6, %tid.y;
	mad.lo.s32 	%r7, %r4, %r5, %r6;
	mov.u32 	%r8, %nctaid.x;
	mad.lo.s32 	%r9, %r7, %r8, %r1;
	mad.lo.s32 	%r10, %r9, %r2, %r3;
	mul.wide.s32 	%rd5, %r10, 4;
	add.s64 	%rd6, %rd2, %rd5;
	st.global.u32 	[%rd6], %r10;
	mov.u32 	%r11, %nctaid.y;
	st.local.v2.u32 	[%rd4], {%r8, %r11};
	st.local.v2.u32 	[%rd4+8], {%r2, %r5};
	st.local.v2.u32 	[%rd4+16], {%r1, %r4};
	st.local.v2.u32 	[%rd4+24], {%r3, %r6};
	st.local.u32 	[%rd4+32], %r10;
	mov.u64 	%rd7, $str$1;
	cvta.global.u64 	%rd8, %rd7;
	{ // callseq 1, 0
	.param .b64 param0;
	st.param.b64 	[param0], %rd8;
	.param .b64 param1;
	st.param.b64 	[param1], %rd3;
	.param .b32 retval0;
	call.uni (retval0), 
	vprintf, 
	(
	param0, 
	param1
	);
	ld.param.b32 	%r12, [retval0];
	} // callseq 1
	ret;

}
	// .globl	_Z7print3DPi
.visible .entry _Z7print3DPi(
	.param .u64 .ptr .align 1 _Z7print3DPi_param_0
)
{
	.local .align 8 .b8 	__local_depot2[56];
	.reg .b64 	%SP;
	.reg .b64 	%SPL;
	.reg .b32 	%r<20>;
	.reg .b64 	%rd<9>;

	mov.u64 	%SPL, __local_depot2;
	cvta.local.u64 	%SP, %SPL;
	ld.param.u64 	%rd1, [_Z7print3DPi_param_0];
	cvta.to.global.u64 	%rd2, %rd1;
	add.u64 	%rd3, %SP, 0;
	add.u64 	%rd4, %SPL, 0;
	mov.u32 	%r1, %ctaid.x;
	mov.u32 	%r2, %ntid.x;
	mov.u32 	%r3, %tid.x;
	mov.u32 	%r4, %ctaid.y;
	mov.u32 	%r5, %ntid.y;
	mov.u32 	%r6, %tid.y;
	mov.u32 	%r7, %ctaid.z;
	mov.u32 	%r8, %ntid.z;
	mov.u32 	%r9, %tid.z;
	mad.lo.s32 	%r10, %r7, %r8, %r9;
	mov.u32 	%r11, %nctaid.x;
	mov.u32 	%r12, %nctaid.y;
	mad.lo.s32 	%r13, %r10, %r12, %r4;
	mad.lo.s32 	%r14, %r13, %r5, %r6;
	mad.lo.s32 	%r15, %r14, %r11, %r1;
	mad.lo.s32 	%r16, %r15, %r2, %r3;
	mul.wide.s32 	%rd5, %r16, 4;
	add.s64 	%rd6, %rd2, %rd5;
	st.global.u32 	[%rd6], %r16;
	mov.u32 	%r17, %nctaid.z;
	st.local.v2.u32 	[%rd4], {%r11, %r12};
	st.local.v2.u32 	[%rd4+8], {%r17, %r2};
	st.local.v2.u32 	[%rd4+16], {%r5, %r8};
	st.local.v2.u32 	[%rd4+24], {%r1, %r4};
	st.local.v2.u32 	[%rd4+32], {%r7, %r3};
	st.local.v2.u32 	[%rd4+40], {%r6, %r9};
	st.local.u32 	[%rd4+48], %r16;
	mov.u64 	%rd7, $str$2;
	cvta.global.u64 	%rd8, %rd7;
	{ // callseq 2, 0
	.param .b64 param0;
	st.param.b64 	[param0], %rd8;
	.param .b64 param1;
	st.param.b64 	[param1], %rd3;
	.param .b32 retval0;
	call.uni (retval0), 
	vprintf, 
	(
	param0, 
	param1
	);
	ld.param.b32 	%r18, [retval0];
	} // callseq 2
	ret;

}


// ===== COMPILED SASS (sm_100) =====

	.target	sm_100

	.elftype	@"ET_EXEC"


//--------------------- .note.nv.tkinfo           --------------------------
	.section	.note.nv.tkinfo,"",@"SHT_NOTE"
	.sectionflags	@"SHF_NOTE_NV_TKINFO"
	.tkinfo
        /*0018*/ 	.word	0x00000002
        /*0030*/ 	.string	""
        /*0030*/ 	.string	"ptxas"
        /*0030*/ 	.string	"Cuda compilation tools, release 13.0, V13.0.88"
        /*0030*/ 	.string	"Build cuda_13.0.r13.0/compiler.36424714_0"
        /*0030*/ 	.string	"-arch sm_100 -m 64 "



//--------------------- .note.nv.cuinfo           --------------------------
	.section	.note.nv.cuinfo,"",@"SHT_NOTE"
	.sectionflags	@"SHF_NOTE_NV_CUINFO"
        /*0018*/ 	.short	0x0002
        /*001a*/ 	.short	0x0064
        /*001c*/ 	.short	0x0082
	.zero		2


//--------------------- .nv.info                  --------------------------
	.section	.nv.info,"",@"SHT_CUDA_INFO"
	.align	4


	//----- nvinfo : EIATTR_REGCOUNT
	.align		4
        /*0000*/ 	.byte	0x04, 0x2f
        /*0002*/ 	.short	(.L_4 - .L_3)
	.align		4
.L_3:
        /*0004*/ 	.word	index@(_Z7print1DPi)
        /*0008*/ 	.word	0x00000018


	//----- nvinfo : EIATTR_FRAME_SIZE
	.align		4
.L_4:
        /*000c*/ 	.byte	0x04, 0x11
        /*000e*/ 	.short	(.L_6 - .L_5)
	.align		4
.L_5:
        /*0010*/ 	.word	index@(_Z7print1DPi)
        /*0014*/ 	.word	0x00000018


	//----- nvinfo : EIATTR_REGCOUNT
	.align		4
.L_6:
        /*0018*/ 	.byte	0x04, 0x2f
        /*001a*/ 	.short	(.L_8 - .L_7)
	.align		4
.L_7:
        /*001c*/ 	.word	index@(_Z7print2DPi)
        /*0020*/ 	.word	0x00000018


	//----- nvinfo : EIATTR_FRAME_SIZE
	.align		4
.L_8:
        /*0024*/ 	.byte	0x04, 0x11
        /*0026*/ 	.short	(.L_10 - .L_9)
	.align		4
.L_9:
        /*0028*/ 	.word	index@(_Z7print2DPi)
        /*002c*/ 	.word	0x00000028


	//----- nvinfo : EIATTR_REGCOUNT
	.align		4
.L_10:
        /*0030*/ 	.byte	0x04, 0x2f
        /*0032*/ 	.short	(.L_12 - .L_11)
	.align		4
.L_11:
        /*0034*/ 	.word	index@(_Z7print3DPi)
        /*0038*/ 	.word	0x00000018


	//----- nvinfo : EIATTR_FRAME_SIZE
	.align		4
.L_12:
        /*003c*/ 	.byte	0x04, 0x11
        /*003e*/ 	.short	(.L_14 - .L_13)
	.align		4
.L_13:
        /*0040*/ 	.word	index@(_Z7print3DPi)
        /*0044*/ 	.word	0x00000038


	//----- nvinfo : EIATTR_MIN_STACK_SIZE
	.align		4
.L_14:
        /*0048*/ 	.byte	0x04, 0x12
        /*004a*/ 	.short	(.L_16 - .L_15)
	.align		4
.L_15:
        /*004c*/ 	.word	index@(_Z7print3DPi)
        /*0050*/ 	.word	0x00000038


	//----- nvinfo : EIATTR_MIN_STACK_SIZE
	.align		4
.L_16:
        /*0054*/ 	.byte	0x04, 0x12
        /*0056*/ 	.short	(.L_18 - .L_17)
	.align		4
.L_17:
        /*0058*/ 	.word	index@(_Z7print2DPi)
        /*005c*/ 	.word	0x00000028


	//----- nvinfo : EIATTR_MIN_STACK_SIZE
	.align		4
.L_18:
        /*0060*/ 	.byte	0x04, 0x12
        /*0062*/ 	.short	(.L_20 - .L_19)
	.align		4
.L_19:
        /*0064*/ 	.word	index@(_Z7print1DPi)
        /*0068*/ 	.word	0x00000018
.L_20:


//--------------------- .nv.compat                --------------------------
	.section	.nv.compat,"",@"SHT_CUDA_COMPAT_INFO"
	.align	4
        /*0000*/ 	.byte	0x02, 0x09, 0x00, 0x00, 0x02, 0x02, 0x01, 0x00, 0x02, 0x05, 0x05, 0x00, 0x03, 0x07, 0x01, 0x01
        /*0010*/ 	.byte	0x02, 0x03, 0x00, 0x00, 0x02, 0x06, 0x01, 0x00, 0x04, 0x0b, 0x08, 0x00, 0x09, 0x00, 0x00, 0x00
        /*0020*/ 	.byte	0x00, 0x00, 0x00, 0x00


//--------------------- .nv.info._Z7print3DPi     --------------------------
	.section	.nv.info._Z7print3DPi,"",@"SHT_CUDA_INFO"
	.sectionflags	@""
	.align	4


	//----- nvinfo : EIATTR_CUDA_API_VERSION
	.align		4
        /*0000*/ 	.byte	0x04, 0x37
        /*0002*/ 	.short	(.L_22 - .L_21)
.L_21:
        /*0004*/ 	.word	0x00000082


	//----- nvinfo : EIATTR_KPARAM_INFO
	.align		4
.L_22:
        /*0008*/ 	.byte	0x04, 0x17
        /*000a*/ 	.short	(.L_24 - .L_23)
.L_23:
        /*000c*/ 	.word	0x00000000
        /*0010*/ 	.short	0x0000
        /*0012*/ 	.short	0x0000
        /*0014*/ 	.byte	0x00, 0xf5, 0x21, 0x00


	//----- nvinfo : EIATTR_SPARSE_MMA_MASK
	.align		4
.L_24:
        /*0018*/ 	.byte	0x03, 0x50
        /*001a*/ 	.short	0x0000


	//----- nvinfo : EIATTR_MAXREG_COUNT
	.align		4
        /*001c*/ 	.byte	0x03, 0x1b
        /*001e*/ 	.short	0x00ff


	//----- nvinfo : EIATTR_EXTERNS
	.align		4
        /*0020*/ 	.byte	0x04, 0x0f
        /*0022*/ 	.short	(.L_26 - .L_25)


	//   ....[0]....
	.align		4
.L_25:
        /*0024*/ 	.word	index@(vprintf)


	//----- nvinfo : EIATTR_MERCURY_ISA_VERSION
	.align		4
.L_26:
        /*0028*/ 	.byte	0x03, 0x5f
        /*002a*/ 	.short	0x0101


	//----- nvinfo : EIATTR_VRC_CTA_INIT_COUNT
	.align		4
        /*002c*/ 	.byte	0x02, 0x4a
	.zero		1
	.zero		1


	//----- nvinfo : EIATTR_SYSCALL_OFFSETS
	.align		4
        /*0030*/ 	.byte	0x04, 0x46
        /*0032*/ 	.short	(.L_28 - .L_27)


	//   ....[0]....
.L_27:
        /*0034*/ 	.word	0x00000280


	//----- nvinfo : EIATTR_EXIT_INSTR_OFFSETS
	.align		4
.L_28:
        /*0038*/ 	.byte	0x04, 0x1c
        /*003a*/ 	.short	(.L_30 - .L_29)


	//   ....[0]....
.L_29:
        /*003c*/ 	.word	0x00000290


	//----- nvinfo : EIATTR_CBANK_PARAM_SIZE
	.align		4
.L_30:
        /*0040*/ 	.byte	0x03, 0x19
        /*0042*/ 	.short	0x0008


	//----- nvinfo : EIATTR_PARAM_CBANK
	.align		4
        /*0044*/ 	.byte	0x04, 0x0a
        /*0046*/ 	.short	(.L_32 - .L_31)
	.align		4
.L_31:
        /*0048*/ 	.word	index@(.nv.constant0._Z7print3DPi)
        /*004c*/ 	.short	0x0380
        /*004e*/ 	.short	0x0008


	//----- nvinfo : EIATTR_SW_WAR
	.align		4
.L_32:
        /*0050*/ 	.byte	0x04, 0x36
        /*0052*/ 	.short	(.L_34 - .L_33)
.L_33:
        /*0054*/ 	.word	0x00000008
.L_34:


//--------------------- .nv.info._Z7print2DPi     --------------------------
	.section	.nv.info._Z7print2DPi,"",@"SHT_CUDA_INFO"
	.sectionflags	@""
	.align	4


	//----- nvinfo : EIATTR_CUDA_API_VERSION
	.align		4
        /*0000*/ 	.byte	0x04, 0x37
        /*0002*/ 	.short	(.L_36 - .L_35)
.L_35:
        /*0004*/ 	.word	0x00000082


	//----- nvinfo : EIATTR_KPARAM_INFO
	.align		4
.L_36:
        /*0008*/ 	.byte	0x04, 0x17
        /*000a*/ 	.short	(.L_38 - .L_37)
.L_37:
        /*000c*/ 	.word	0x00000000
        /*0010*/ 	.short	0x0000
        /*0012*/ 	.short	0x0000
        /*0014*/ 	.byte	0x00, 0xf5, 0x21, 0x00


	//----- nvinfo : EIATTR_SPARSE_MMA_MASK
	.align		4
.L_38:
        /*0018*/ 	.byte	0x03, 0x50
        /*001a*/ 	.short	0x0000


	//----- nvinfo : EIATTR_MAXREG_COUNT
	.align		4
        /*001c*/ 	.byte	0x03, 0x1b
        /*001e*/ 	.short	0x00ff


	//----- nvinfo : EIATTR_EXTERNS
	.align		4
        /*0020*/ 	.byte	0x04, 0x0f
        /*0022*/ 	.short	(.L_40 - .L_39)


	//   ....[0]....
	.align		4
.L_39:
        /*0024*/ 	.word	index@(vprintf)


	//----- nvinfo : EIATTR_MERCURY_ISA_VERSION
	.align		4
.L_40:
        /*0028*/ 	.byte	0x03, 0x5f
        /*002a*/ 	.short	0x0101


	//----- nvinfo : EIATTR_VRC_CTA_INIT_COUNT
	.align		4
        /*002c*/ 	.byte	0x02, 0x4a
	.zero		1
	.zero		1


	//----- nvinfo : EIATTR_SYSCALL_OFFSETS
	.align		4
        /*0030*/ 	.byte	0x04, 0x46
        /*0032*/ 	.short	(.L_42 - .L_41)


	//   ....[0]....
.L_41:
        /*0034*/ 	.word	0x00000200


	//----- nvinfo : EIATTR_EXIT_INSTR_OFFSETS
	.align		4
.L_42:
        /*0038*/ 	.byte	0x04, 0x1c
        /*003a*/ 	.short	(.L_44 - .L_43)


	//   ....[0]....
.L_43:
        /*003c*/ 	.word	0x00000210


	//----- nvinfo : EIATTR_CBANK_PARAM_SIZE
	.align		4
.L_44:
        /*0040*/ 	.byte	0x03, 0x19
        /*0042*/ 	.short	0x0008


	//----- nvinfo : EIATTR_PARAM_CBANK
	.align		4
        /*0044*/ 	.byte	0x04, 0x0a
        /*0046*/ 	.short	(.L_46 - .L_45)
	.align		4
.L_45:
        /*0048*/ 	.word	index@(.nv.constant0._Z7print2DPi)
        /*004c*/ 	.short	0x0380
        /*004e*/ 	.short	0x0008


	//----- nvinfo : EIATTR_SW_WAR
	.align		4
.L_46:
        /*0050*/ 	.byte	0x04, 0x36
        /*0052*/ 	.short	(.L_48 - .L_47)
.L_47:
        /*0054*/ 	.word	0x00000008
.L_48:


//--------------------- .nv.info._Z7print1DPi     --------------------------
	.section	.nv.info._Z7print1DPi,"",@"SHT_CUDA_INFO"
	.sectionflags	@""
	.align	4


	//----- nvinfo : EIATTR_CUDA_API_VERSION
	.align		4
        /*0000*/ 	.byte	0x04, 0x37
        /*0002*/ 	.short	(.L_50 - .L_49)
.L_49:
        /*0004*/ 	.word	0x00000082


	//----- nvinfo : EIATTR_KPARAM_INFO
	.align		4
.L_50:
        /*0008*/ 	.byte	0x04, 0x17
        /*000a*/ 	.short	(.L_52 - .L_51)
.L_51:
        /*000c*/ 	.word	0x00000000
        /*0010*/ 	.short	0x0000
        /*0012*/ 	.short	0x0000
        /*0014*/ 	.byte	0x00, 0xf5, 0x21, 0x00


	//----- nvinfo : EIATTR_SPARSE_MMA_MASK
	.align		4
.L_52:
        /*0018*/ 	.byte	0x03, 0x50
        /*001a*/ 	.short	0x0000


	//----- nvinfo : EIATTR_MAXREG_COUNT
	.align		4
        /*001c*/ 	.byte	0x03, 0x1b
        /*001e*/ 	.short	0x00ff


	//----- nvinfo : EIATTR_EXTERNS
	.align		4
        /*0020*/ 	.byte	0x04, 0x0f
        /*0022*/ 	.short	(.L_54 - .L_53)


	//   ....[0]....
	.align		4
.L_53:
        /*0024*/ 	.word	index@(vprintf)


	//----- nvinfo : EIATTR_MERCURY_ISA_VERSION
	.align		4
.L_54:
        /*0028*/ 	.byte	0x03, 0x5f
        /*002a*/ 	.short	0x0101


	//----- nvinfo : EIATTR_VRC_CTA_INIT_COUNT
	.align		4
        /*002c*/ 	.byte	0x02, 0x4a
	.zero		1
	.zero		1


	//----- nvinfo : EIATTR_SYSCALL_OFFSETS
	.align		4
        /*0030*/ 	.byte	0x04, 0x46
        /*0032*/ 	.short	(.L_56 - .L_55)


	//   ....[0]....
.L_55:
        /*0034*/ 	.word	0x00000180


	//----- nvinfo : EIATTR_EXIT_INSTR_OFFSETS
	.align		4
.L_56:
        /*0038*/ 	.byte	0x04, 0x1c
        /*003a*/ 	.short	(.L_58 - .L_57)


	//   ....[0]....
.L_57:
        /*003c*/ 	.word	0x00000190


	//----- nvinfo : EIATTR_CBANK_PARAM_SIZE
	.align		4
.L_58:
        /*0040*/ 	.byte	0x03, 0x19
        /*0042*/ 	.short	0x0008


	//----- nvinfo : EIATTR_PARAM_CBANK
	.align		4
        /*0044*/ 	.byte	0x04, 0x0a
        /*0046*/ 	.short	(.L_60 - .L_59)
	.align		4
.L_59:
        /*0048*/ 	.word	index@(.nv.constant0._Z7print1DPi)
        /*004c*/ 	.short	0x0380
        /*004e*/ 	.short	0x0008


	//----- nvinfo : EIATTR_SW_WAR
	.align		4
.L_60:
        /*0050*/ 	.byte	0x04, 0x36
        /*0052*/ 	.short	(.L_62 - .L_61)
.L_61:
        /*0054*/ 	.word	0x00000008
.L_62:


//--------------------- .nv.callgraph             --------------------------
	.section	.nv.callgraph,"",@"SHT_CUDA_CALLGRAPH"
	.align	4
	.sectionentsize	8
	.align		4
        /*0000*/ 	.word	0x00000000
	.align		4
        /*0004*/ 	.word	0xffffffff
	.align		4
        /*0008*/ 	.word	index@(_Z7print3DPi)
	.align		4
        /*000c*/ 	.word	index@(vprintf)
	.align		4
        /*0010*/ 	.word	index@(_Z7print2DPi)
	.align		4
        /*0014*/ 	.word	index@(vprintf)
	.align		4
        /*0018*/ 	.word	index@(_Z7print1DPi)
	.align		4
        /*001c*/ 	.word	index@(vprintf)
	.align		4
        /*0020*/ 	.word	0x00000000
	.align		4
        /*0024*/ 	.word	0xfffffffe
	.align		4
        /*0028*/ 	.word	0x00000000
	.align		4
        /*002c*/ 	.word	0xfffffffd
	.align		4
        /*0030*/ 	.word	0x00000000
	.align		4
        /*0034*/ 	.word	0xfffffffc


//--------------------- .nv.constant4             --------------------------
	.section	.nv.constant4,"a",@progbits
	.align	8
	.align		8
.nv.constant4:
        /*0000*/ 	.dword	vprintf
	.align		8
        /*0008*/ 	.dword	$str
	.align		8
        /*0010*/ 	.dword	$str$1
	.align		8
        /*0018*/ 	.dword	$str$2


//--------------------- .text._Z7print3DPi        --------------------------
	.section	.text._Z7print3DPi,"ax",@progbits
	.align	128
        .global         _Z7print3DPi
        .type           _Z7print3DPi,@function
        .size           _Z7print3DPi,(.L_x_6 - _Z7print3DPi)
        .other          _Z7print3DPi,@"STO_CUDA_ENTRY STV_DEFAULT"
_Z7print3DPi:
.text._Z7print3DPi:
[----:B------:R-:W0:Y:S01]  /*0000*/  LDC R1, c[0x0][0x37c] ;  /* 0x0000df00ff017b82 */ /* 0x000e220000000800 */
[----:B------:R-:W1:Y:S01]  /*0010*/  S2R R12, SR_CTAID.Z ;  /* 0x00000000000c7919 */ /* 0x000e620000002700 */
[----:B------:R-:W2:Y:S06]  /*0020*/  LDCU UR7, c[0x0][0x2fc] ;  /* 0x00005f80ff0777ac */ /* 0x000eac0008000800 */
[----:B------:R-:W3:Y:S01]  /*0030*/  LDC R17, c[0x0][0x360] ;  /* 0x0000d800ff117b82 */ /* 0x000ee20000000800 */
[----:B------:R-:W-:Y:S01]  /*0040*/  MOV R8, 0x0 ;  /* 0x0000000000087802 */ /* 0x000fe20000000f00 */
[----:B------:R-:W1:Y:S01]  /*0050*/  S2R R7, SR_TID.Z ;  /* 0x0000000000077919 */ /* 0x000e620000002300 */
[----:B------:R-:W4:Y:S01]  /*0060*/  LDCU.64 UR4, c[0x0][0x358] ;  /* 0x00006b00ff0477ac */ /* 0x000f220008000a00 */
[----:B0-----:R-:W-:Y:S01]  /*0070*/  IADD3 R1, PT, PT, R1, -0x38, RZ ;  /* 0xffffffc801017810 */ /* 0x001fe20007ffe0ff */
[----:B------:R-:W0:Y:S01]  /*0080*/  S2R R5, SR_CTAID.Y ;  /* 0x0000000000057919 */ /* 0x000e220000002600 */
[----:B------:R-:W5:Y:S02]  /*0090*/  LDCU UR6, c[0x0][0x2f8] ;  /* 0x00005f00ff0677ac */ /* 0x000f640008000800 */
[----:B------:R-:W2:Y:S01]  /*00a0*/  LDC R10, c[0x0][0x364] ;  /* 0x0000d900ff0a7b82 */ /* 0x000ea20000000800 */
[----:B------:R-:W4:Y:S01]  /*00b0*/  S2R R6, SR_TID.Y ;  /* 0x0000000000067919 */ /* 0x000f220000002200 */
[----:B------:R-:W3:Y:S01]  /*00c0*/  LDCU.64 UR8, c[0x4][0x18] ;  /* 0x01000300ff0877ac */ /* 0x000ee20008000a00 */
[----:B------:R-:W0:Y:S05]  /*00d0*/  S2R R4, SR_CTAID.X ;  /* 0x0000000000047919 */ /* 0x000e2a0000002500 */
[----:B------:R-:W1:Y:S01]  /*00e0*/  LDC R11, c[0x0][0x368] ;  /* 0x0000da00ff0b7b82 */ /* 0x000e620000000800 */
[----:B------:R-:W5:Y:S07]  /*00f0*/  S2R R13, SR_TID.X ;  /* 0x00000000000d7919 */ /* 0x000f6e0000002100 */
[----:B------:R-:W3:Y:S08]  /*0100*/  LDC R14, c[0x0][0x370] ;  /* 0x0000dc00ff0e7b82 */ /* 0x000ef00000000800 */
[----:B------:R-:W3:Y:S08]  /*0110*/  LDC R15, c[0x0][0x374] ;  /* 0x0000dd00ff0f7b82 */ /* 0x000ef00000000800 */
[----:B------:R-:W3:Y:S01]  /*0120*/  LDC.64 R2, c[0x0][0x380] ;  /* 0x0000e000ff027b82 */ /* 0x000ee20000000a00 */
[----:B-1----:R-:W-:Y:S01]  /*0130*/  IMAD R0, R12, R11, R7 ;  /* 0x0000000b0c007224 */ /* 0x002fe200078e0207 */
[----:B--2---:R-:W-:Y:S04]  /*0140*/  STL.64 [R1+0x10], R10 ;  /* 0x0000100a01007387 */ /* 0x004fe80000100a00 */
[----:B----4-:R1:W-:Y:S02]  /*0150*/  STL.64 [R1+0x28], R6 ;  /* 0x0000280601007387 */ /* 0x0103e40000100a00 */
[----:B------:R-:W2:Y:S02]  /*0160*/  LDC R16, c[0x0][0x378] ;  /* 0x0000de00ff107b82 */ /* 0x000ea40000000800 */
[----:B-----5:R-:W-:Y:S04]  /*0170*/  STL.64 [R1+0x20], R12 ;  /* 0x0000200c01007387 */ /* 0x020fe80000100a00 */
[----:B0-----:R0:W-:Y:S01]  /*0180*/  STL.64 [R1+0x18], R4 ;  /* 0x0000180401007387 */ /* 0x0011e20000100a00 */
[----:B---3--:R-:W-:-:S03]  /*0190*/  IMAD R9, R0, R15, R5 ;  /* 0x0000000f00097224 */ /* 0x008fc600078e0205 */
[----:B------:R3:W-:Y:S01]  /*01a0*/  STL.64 [R1], R14 ;  /* 0x0000000e01007387 */ /* 0x0007e20000100a00 */
[----:B------:R-:W-:Y:S01]  /*01b0*/  IMAD R9, R9, R10, R6 ;  /* 0x0000000a09097224 */ /* 0x000fe200078e0206 */
[----:B-1----:R-:W-:-:S03]  /*01c0*/  IADD3 R6, P0, PT, R1, UR6, RZ ;  /* 0x0000000601067c10 */ /* 0x002fc6000ff1e0ff */
[----:B------:R-:W-:Y:S01]  /*01d0*/  IMAD R0, R9, R14, R4 ;  /* 0x0000000e09007224 */ /* 0x000fe200078e0204 */
[----:B------:R-:W-:Y:S01]  /*01e0*/  IADD3.X R7, PT, PT, RZ, UR7, RZ, P0, !PT ;  /* 0x00000007ff077c10 */ /* 0x000fe200087fe4ff */
[----:B------:R-:W1:Y:S01]  /*01f0*/  LDC.64 R8, c[0x4][R8] ;  /* 0x0100000008087b82 */ /* 0x000e620000000a00 */
[----:B0-----:R-:W-:Y:S01]  /*0200*/  MOV R4, UR8 ;  /* 0x0000000800047c02 */ /* 0x001fe20008000f00 */
[----:B------:R-:W-:Y:S01]  /*0210*/  IMAD R0, R0, R17, R13 ;  /* 0x0000001100007224 */ /* 0x000fe200078e020d */
[----:B------:R-:W-:-:S03]  /*0220*/  MOV R5, UR9 ;  /* 0x0000000900057c02 */ /* 0x000fc60008000f00 */
[----:B------:R-:W-:Y:S01]  /*0230*/  IMAD.WIDE R2, R0, 0x4, R2 ;  /* 0x0000000400027825 */ /* 0x000fe200078e0202 */
[----:B--2---:R3:W-:Y:S04]  /*0240*/  STL.64 [R1+0x8], R16 ;  /* 0x0000081001007387 */ /* 0x0047e80000100a00 */
[----:B------:R3:W-:Y:S04]  /*0250*/  STL [R1+0x30], R0 ;  /* 0x0000300001007387 */ /* 0x0007e80000100800 */
[----:B------:R3:W-:Y:S02]  /*0260*/  STG.E desc[UR4][R2.64], R0 ;  /* 0x0000000002007986 */ /* 0x0007e4000c101904 */
[----:B------:R-:W-:-:S07]  /*0270*/  LEPC R20, `(.L_x_0) ;  /* 0x000000001014794e */ /* 0x000fce0000000000 */
[----:B-1-3--:R-:W-:Y:S05]  /*0280*/  CALL.ABS.NOINC R8 ;  /* 0x0000000008007343 */ /* 0x00afea0003c00000 */
.L_x_0:
[----:B------:R-:W-:Y:S05]  /*0290*/  EXIT ;  /* 0x000000000000794d */ /* 0x000fea0003800000 */
.L_x_1:
[----:B------:R-:W-:-:S00]  /*02a0*/  BRA `(.L_x_1) ;  /* 0xfffffffc00fc7947 */ /* 0x000fc0000383ffff */
[----:B------:R-:W-:-:S00]  /*02b0*/  NOP ;  /* 0x0000000000007918 */ /* 0x000fc00000000000 */
        /* <DEDUP_REMOVED lines=12> */
.L_x_6:


//--------------------- .text._Z7print2DPi        --------------------------
	.section	.text._Z7print2DPi,"ax",@progbits
	.align	128
        .global         _Z7print2DPi
        .type           _Z7print2DPi,@function
        .size           _Z7print2DPi,(.L_x_7 - _Z7print2DPi)
        .other          _Z7print2DPi,@"STO_CUDA_ENTRY STV_DEFAULT"
_Z7print2DPi:
.text._Z7print2DPi:
[----:B------:R-:W0:Y:S01]  /*0000*/  LDC R1, c[0x0][0x37c] ;  /* 0x0000df00ff017b82 */ /* 0x000e220000000800 */
[----:B------:R-:W1:Y:S01]  /*0010*/  S2R R5, SR_CTAID.Y ;  /* 0x0000000000057919 */ /* 0x000e620000002600 */
[----:B------:R-:W2:Y:S06]  /*0020*/  LDCU UR7, c[0x0][0x2fc] ;  /* 0x00005f80ff0777ac */ /* 0x000eac0008000800 */
[----:B------:R-:W3:Y:S01]  /*0030*/  LDC R10, c[0x0][0x360] ;  /* 0x0000d800ff0a7b82 */ /* 0x000ee20000000800 */
[----:B------:R-:W-:Y:S01]  /*0040*/  MOV R8, 0x0 ;  /* 0x0000000000087802 */ /* 0x000fe20000000f00 */
[----:B------:R-:W1:Y:S01]  /*0050*/  S2R R13, SR_TID.Y ;  /* 0x00000000000d7919 */ /* 0x000e620000002200 */
[----:B------:R-:W4:Y:S01]  /*0060*/  LDCU.64 UR4, c[0x0][0x358] ;  /* 0x00006b00ff0477ac */ /* 0x000f220008000a00 */
[----:B0-----:R-:W-:Y:S01]  /*0070*/  IADD3 R1, PT, PT, R1, -0x28, RZ ;  /* 0xffffffd801017810 */ /* 0x001fe20007ffe0ff */
[----:B------:R-:W0:Y:S01]  /*0080*/  S2R R4, SR_CTAID.X ;  /* 0x0000000000047919 */ /* 0x000e220000002500 */
[----:B------:R-:W5:Y:S02]  /*0090*/  LDCU UR6, c[0x0][0x2f8] ;  /* 0x00005f00ff0677ac */ /* 0x000f640008000800 */
[----:B------:R-:W3:Y:S01]  /*00a0*/  LDC R11, c[0x0][0x364] ;  /* 0x0000d900ff0b7b82 */ /* 0x000ee20000000800 */
[----:B------:R-:W2:Y:S01]  /*00b0*/  S2R R12, SR_TID.X ;  /* 0x00000000000c7919 */ /* 0x000ea20000002100 */
[----:B------:R-:W4:Y:S06]  /*00c0*/  LDCU.64 UR8, c[0x4][0x10] ;  /* 0x01000200ff0877ac */ /* 0x000f2c0008000a00 */
[----:B------:R-:W4:Y:S08]  /*00d0*/  LDC R14, c[0x0][0x370] ;  /* 0x0000dc00ff0e7b82 */ /* 0x000f300000000800 */
[----:B------:R-:W2:Y:S01]  /*00e0*/  LDC.64 R2, c[0x0][0x380] ;  /* 0x0000e000ff027b82 */ /* 0x000ea20000000a00 */
[----:B-----5:R-:W-:-:S07]  /*00f0*/  IADD3 R6, P0, PT, R1, UR6, RZ ;  /* 0x0000000601067c10 */ /* 0x020fce000ff1e0ff */
[----:B------:R-:W5:Y:S01]  /*0100*/  LDC R15, c[0x0][0x374] ;  /* 0x0000dd00ff0f7b82 */ /* 0x000f620000000800 */
[----:B---3--:R-:W-:Y:S01]  /*0110*/  STL.64 [R1+0x8], R10 ;  /* 0x0000080a01007387 */ /* 0x008fe20000100a00 */
[----:B-1----:R-:W-:-:S03]  /*0120*/  IMAD R7, R5, R11, R13 ;  /* 0x0000000b05077224 */ /* 0x002fc600078e020d */
[----:B0-----:R0:W-:Y:S01]  /*0130*/  STL.64 [R1+0x10], R4 ;  /* 0x0000100401007387 */ /* 0x0011e20000100a00 */
[----:B----4-:R-:W-:Y:S02]  /*0140*/  IMAD R7, R7, R14, R4 ;  /* 0x0000000e07077224 */ /* 0x010fe400078e0204 */
[----:B------:R-:W1:Y:S01]  /*0150*/  LDC.64 R8, c[0x4][R8] ;  /* 0x0100000008087b82 */ /* 0x000e620000000a00 */
[----:B--2---:R2:W-:Y:S01]  /*0160*/  STL.64 [R1+0x18], R12 ;  /* 0x0000180c01007387 */ /* 0x0045e20000100a00 */
[----:B------:R-:W-:Y:S01]  /*0170*/  IMAD R0, R7, R10, R12 ;  /* 0x0000000a07007224 */ /* 0x000fe200078e020c */
[----:B------:R-:W-:-:S03]  /*0180*/  IADD3.X R7, PT, PT, RZ, UR7, RZ, P0, !PT ;  /* 0x00000007ff077c10 */ /* 0x000fc600087fe4ff */
[----:B------:R-:W-:Y:S01]  /*0190*/  IMAD.WIDE R2, R0, 0x4, R2 ;  /* 0x0000000400027825 */ /* 0x000fe200078e0202 */
[----:B------:R2:W-:Y:S01]  /*01a0*/  STL [R1+0x20], R0 ;  /* 0x0000200001007387 */ /* 0x0005e20000100800 */
[----:B0-----:R-:W-:Y:S02]  /*01b0*/  MOV R4, UR8 ;  /* 0x0000000800047c02 */ /* 0x001fe40008000f00 */
[----:B------:R-:W-:Y:S01]  /*01c0*/  MOV R5, UR9 ;  /* 0x0000000900057c02 */ /* 0x000fe20008000f00 */
[----:B------:R2:W-:Y:S04]  /*01d0*/  STG.E desc[UR4][R2.64], R0 ;  /* 0x0000000002007986 */ /* 0x0005e8000c101904 */
[----:B-----5:R2:W-:Y:S02]  /*01e0*/  STL.64 [R1], R14 ;  /* 0x0000000e01007387 */ /* 0x0205e40000100a00 */
[----:B------:R-:W-:-:S07]  /*01f0*/  LEPC R20, `(.L_x_2) ;  /* 0x000000001014794e */ /* 0x000fce0000000000 */
[----:B-12---:R-:W-:Y:S05]  /*0200*/  CALL.ABS.NOINC R8 ;  /* 0x0000000008007343 */ /* 0x006fea0003c00000 */
.L_x_2:
[----:B------:R-:W-:Y:S05]  /*0210*/  EXIT ;  /* 0x000000000000794d */ /* 0x000fea0003800000 */
.L_x_3:
        /* <DEDUP_REMOVED lines=14> */
.L_x_7:


//--------------------- .text._Z7print1DPi        --------------------------
	.section	.text._Z7print1DPi,"ax",@progbits
	.align	128
        .global         _Z7print1DPi
        .type           _Z7print1DPi,@function
        .size           _Z7print1DPi,(.L_x_8 - _Z7print1DPi)
        .other          _Z7print1DPi,@"STO_CUDA_ENTRY STV_DEFAULT"
_Z7print1DPi:
.text._Z7print1DPi:
[----:B------:R-:W0:Y:S01]  /*0000*/  LDC R1, c[0x0][0x37c] ;  /* 0x0000df00ff017b82 */ /* 0x000e220000000800 */
[----:B------:R-:W1:Y:S01]  /*0010*/  S2R R10, SR_CTAID.X ;  /* 0x00000000000a7919 */ /* 0x000e620000002500 */
[----:B------:R-:W2:Y:S06]  /*0020*/  LDCU UR7, c[0x0][0x2fc] ;  /* 0x00005f80ff0777ac */ /* 0x000eac0008000800 */
[----:B------:R-:W1:Y:S01]  /*0030*/  LDC R13, c[0x0][0x360] ;  /* 0x0000d800ff0d7b82 */ /* 0x000e620000000800 */
[----:B------:R-:W-:Y:S01]  /*0040*/  MOV R8, 0x0 ;  /* 0x0000000000087802 */ /* 0x000fe20000000f00 */
[----:B------:R-:W1:Y:S01]  /*0050*/  S2R R11, SR_TID.X ;  /* 0x00000000000b7919 */ /* 0x000e620000002100 */
[----:B------:R-:W3:Y:S01]  /*0060*/  LDCU.64 UR4, c[0x0][0x358] ;  /* 0x00006b00ff0477ac */ /* 0x000ee20008000a00 */
[----:B0-----:R-:W-:Y:S01]  /*0070*/  VIADD R1, R1, 0xffffffe8 ;  /* 0xffffffe801017836 */ /* 0x001fe20000000000 */
[----:B------:R-:W0:Y:S03]  /*0080*/  LDCU UR6, c[0x0][0x2f8] ;  /* 0x00005f00ff0677ac */ /* 0x000e260008000800 */
[----:B------:R-:W4:Y:S01]  /*0090*/  LDC.64 R2, c[0x0][0x380] ;  /* 0x0000e000ff027b82 */ /* 0x000f220000000a00 */
[----:B------:R-:W5:Y:S07]  /*00a0*/  LDCU.64 UR8, c[0x4][0x8] ;  /* 0x01000100ff0877ac */ /* 0x000f6e0008000a00 */
[----:B------:R-:W3:Y:S08]  /*00b0*/  LDC R12, c[0x0][0x370] ;  /* 0x0000dc00ff0c7b82 */ /* 0x000ef00000000800 */
[----:B------:R-:W3:Y:S01]  /*00c0*/  LDC.64 R8, c[0x4][R8] ;  /* 0x0100000008087b82 */ /* 0x000ee20000000a00 */
[----:B0-----:R-:W-:Y:S01]  /*00d0*/  IADD3 R6, P0, PT, R1, UR6, RZ ;  /* 0x0000000601067c10 */ /* 0x001fe2000ff1e0ff */
[----:B-----5:R-:W-:Y:S01]  /*00e0*/  IMAD.U32 R4, RZ, RZ, UR8 ;  /* 0x00000008ff047e24 */ /* 0x020fe2000f8e00ff */
[----:B------:R-:W-:-:S02]  /*00f0*/  MOV R5, UR9 ;  /* 0x0000000900057c02 */ /* 0x000fc40008000f00 */
[----:B--2---:R-:W-:Y:S01]  /*0100*/  IADD3.X R7, PT, PT, RZ, UR7, RZ, P0, !PT ;  /* 0x00000007ff077c10 */ /* 0x004fe200087fe4ff */
[----:B-1----:R-:W-:Y:S01]  /*0110*/  IMAD R0, R10, R13, R11 ;  /* 0x0000000d0a007224 */ /* 0x002fe200078e020b */
[----:B------:R0:W-:Y:S03]  /*0120*/  STL.64 [R1+0x8], R10 ;  /* 0x0000080a01007387 */ /* 0x0001e60000100a00 */
[----:B----4-:R-:W-:Y:S01]  /*0130*/  IMAD.WIDE R2, R0, 0x4, R2 ;  /* 0x0000000400027825 */ /* 0x010fe200078e0202 */
[----:B------:R0:W-:Y:S04]  /*0140*/  STL [R1+0x10], R0 ;  /* 0x0000100001007387 */ /* 0x0001e80000100800 */
[----:B---3--:R0:W-:Y:S04]  /*0150*/  STL.64 [R1], R12 ;  /* 0x0000000c01007387 */ /* 0x0081e80000100a00 */
[----:B------:R0:W-:Y:S02]  /*0160*/  STG.E desc[UR4][R2.64], R0 ;  /* 0x0000000002007986 */ /* 0x0001e4000c101904 */
[----:B------:R-:W-:-:S07]  /*0170*/  LEPC R20, `(.L_x_4) ;  /* 0x000000001014794e */ /* 0x000fce0000000000 */
[----:B0-----:R-:W-:Y:S05]  /*0180*/  CALL.ABS.NOINC R8 ;  /* 0x0000000008007343 */ /* 0x001fea0003c00000 */
.L_x_4:
[----:B------:R-:W-:Y:S05]  /*0190*/  EXIT ;  /* 0x000000000000794d */ /* 0x000fea0003800000 */
.L_x_5:
        /* <DEDUP_REMOVED lines=14> */
.L_x_8:


//--------------------- .nv.global.init           --------------------------
	.section	.nv.global.init,"aw",@progbits
.nv.global.init:
	.type		$str,@object
	.size		$str,($str$1 - $str)
$str:
        /*0000*/ 	.byte	0x67, 0x72, 0x69, 0x64, 0x44, 0x69, 0x6d, 0x28, 0x25, 0x64, 0x29, 0x2c, 0x20, 0x62, 0x6c, 0x6f
        /*0010*/ 	.byte	0x63, 0x6b, 0x44, 0x69, 0x6d, 0x28, 0x25, 0x64, 0x29, 0x2c, 0x20, 0x62, 0x6c, 0x6f, 0x63, 0x6b
        /*0020*/ 	.byte	0x49, 0x64, 0x78, 0x28, 0x25, 0x64, 0x29, 0x2c, 0x20, 0x74, 0x68, 0x72, 0x65, 0x61, 0x64, 0x49
        /*0030*/ 	.byte	0x64, 0x78, 0x28, 0x25, 0x64, 0x29, 0x2c, 0x20, 0x67, 0x69, 0x64, 0x3a, 0x20, 0x25, 0x64, 0x0a
        /*0040*/ 	.byte	0x00
	.type		$str$1,@object
	.size		$str$1,($str$2 - $str$1)
$str$1:
        /*0041*/ 	.byte	0x67, 0x72, 0x69, 0x64, 0x44, 0x69, 0x6d, 0x28, 0x25, 0x64, 0x2c, 0x25, 0x64, 0x29, 0x2c, 0x20
        /*0051*/ 	.byte	0x62, 0x6c, 0x6f, 0x63, 0x6b, 0x44, 0x69, 0x6d, 0x28, 0x25, 0x64, 0x2c, 0x25, 0x64, 0x29, 0x2c
        /*0061*/ 	.byte	0x20, 0x62, 0x6c, 0x6f, 0x63, 0x6b, 0x49, 0x64, 0x78, 0x28, 0x25, 0x64, 0x2c, 0x25, 0x64, 0x29
        /*0071*/ 	.byte	0x2c, 0x20, 0x74, 0x68, 0x72, 0x65, 0x61, 0x64, 0x49, 0x64, 0x78, 0x28, 0x25, 0x64, 0x2c, 0x25
        /*0081*/ 	.byte	0x64, 0x29, 0x2c, 0x20, 0x67, 0x69, 0x64, 0x3a, 0x20, 0x25, 0x64, 0x0a, 0x00
	.type		$str$2,@object
	.size		$str$2,(.L_2 - $str$2)
$str$2:
        /*008e*/ 	.byte	0x67, 0x72, 0x69, 0x64, 0x44, 0x69, 0x6d, 0x28, 0x25, 0x64, 0x2c, 0x25, 0x64, 0x2c, 0x25, 0x64
        /*009e*/ 	.byte	0x29, 0x2c, 0x20, 0x62, 0x6c, 0x6f, 0x63, 0x6b, 0x44, 0x69, 0x6d, 0x28, 0x25, 0x64, 0x2c, 0x25
        /*00ae*/ 	.byte	0x64, 0x2c, 0x25, 0x64, 0x29, 0x2c, 0x20, 0x62, 0x6c, 0x6f, 0x63, 0x6b, 0x49, 0x64, 0x78, 0x28
        /*00be*/ 	.byte	0x25, 0x64, 0x2c, 0x25, 0x64, 0x2c, 0x25, 0x64, 0x29, 0x2c, 0x20, 0x74, 0x68, 0x72, 0x65, 0x61
        /*00ce*/ 	.byte	0x64, 0x49, 0x64, 0x78, 0x28, 0x25, 0x64, 0x2c, 0x25, 0x64, 0x2c, 0x25, 0x64, 0x29, 0x2c, 0x20
        /*00de*/ 	.byte	0x67, 0x69, 0x64, 0x3a, 0x20, 0x25, 0x64, 0x0a, 0x00
.L_2:


//--------------------- .nv.shared.reserved.0     --------------------------
	.section	.nv.shared.reserved.0,"aw",@nobits
	.weak		__nv_reservedSMEM_offset_0_alias
	.size		__nv_reservedSMEM_offset_0_alias, 0, 64
	.other		__nv_reservedSMEM_offset_0_alias,@"STO_CUDA_RESERVED_SHARED STV_DEFAULT"
__nv_reservedSMEM_offset_0_alias:
	.zero		0
	.zero		64


//--------------------- .nv.constant0._Z7print3DPi --------------------------
	.section	.nv.constant0._Z7print3DPi,"a",@progbits
	.sectionflags	@""
	.align	4
.nv.constant0._Z7print3DPi:
	.zero		904


//--------------------- .nv.constant0._Z7print2DPi --------------------------
	.section	.nv.constant0._Z7print2DPi,"a",@progbits
	.sectionflags	@""
	.align	4
.nv.constant0._Z7print2DPi:
	.zero		904


//--------------------- .nv.constant0._Z7print1DPi --------------------------
	.section	.nv.constant0._Z7print1DPi,"a",@progbits
	.sectionflags	@""
	.align	4
.nv.constant0._Z7print1DPi:
	.zero		904


//--------------------- SYMBOLS --------------------------

	.type		.nv.reservedSmem.offset0,@object
	.size		.nv.reservedSmem.offset0,0x4
	.type		vprintf,@function
